	.headerflags	@"EF_CUDA_TEXMODE_UNIFIED EF_CUDA_64BIT_ADDRESS EF_CUDA_ACCELERATORS EF_CUDA_SM90 EF_CUDA_VIRTUAL_SM(EF_CUDA_SM90)"
	.elftype	@"ET_EXEC"


//--------------------- .nv.info                  --------------------------
	.section	.nv.info,"",@"SHT_CUDA_INFO"
	.align	4


	//----- nvinfo : EIATTR_REGCOUNT
	.align		4
        /*0000*/ 	.byte	0x04, 0x2f
        /*0002*/ 	.short	(.L_3 - .L_2)
	.align		4
.L_2:
        /*0004*/ 	.word	index@(triton_poi_fused__native_batch_norm_legit_no_training_add_native_batch_norm_backward_relu_29)
        /*0008*/ 	.word	0x00000016


	//----- nvinfo : EIATTR_MIN_STACK_SIZE
	.align		4
.L_3:
        /*000c*/ 	.byte	0x04, 0x12
        /*000e*/ 	.short	(.L_5 - .L_4)
	.align		4
.L_4:
        /*0010*/ 	.word	index@(triton_poi_fused__native_batch_norm_legit_no_training_add_native_batch_norm_backward_relu_29)
        /*0014*/ 	.word	0x00000000


	//----- nvinfo : EIATTR_FRAME_SIZE
	.align		4
.L_5:
        /*0018*/ 	.byte	0x04, 0x11
        /*001a*/ 	.short	(.L_7 - .L_6)
	.align		4
.L_6:
        /*001c*/ 	.word	index@(triton_poi_fused__native_batch_norm_legit_no_training_add_native_batch_norm_backward_relu_29)
        /*0020*/ 	.word	0x00000000


	//----- nvinfo : EIATTR_MIN_STACK_SIZE
	.align		4
.L_7:
        /*0024*/ 	.byte	0x04, 0x12
        /*0026*/ 	.short	(.L_9 - .L_8)
	.align		4
.L_8:
        /*0028*/ 	.word	index@(triton_poi_fused__native_batch_norm_legit_no_training_add_native_batch_norm_backward_relu_29)
        /*002c*/ 	.word	0x00000000
.L_9:


//--------------------- .nv.info.triton_poi_fused__native_batch_norm_legit_no_training_add_native_batch_norm_backward_relu_29 --------------------------
	.section	.nv.info.triton_poi_fused__native_batch_norm_legit_no_training_add_native_batch_norm_backward_relu_29,"",@"SHT_CUDA_INFO"
	.sectionflags	@""
	.align	4


	//----- nvinfo : EIATTR_CUDA_API_VERSION
	.align		4
        /*0000*/ 	.byte	0x04, 0x37
        /*0002*/ 	.short	(.L_11 - .L_10)
.L_10:
        /*0004*/ 	.word	0x0000007c


	//----- nvinfo : EIATTR_KPARAM_INFO
	.align		4
.L_11:
        /*0008*/ 	.byte	0x04, 0x17
        /*000a*/ 	.short	(.L_13 - .L_12)
.L_12:
        /*000c*/ 	.word	0x00000000
        /*0010*/ 	.short	0x000a
        /*0012*/ 	.short	0x0050
        /*0014*/ 	.byte	0x00, 0xf0, 0x11, 0x00


	//----- nvinfo : EIATTR_KPARAM_INFO
	.align		4
.L_13:
        /*0018*/ 	.byte	0x04, 0x17
        /*001a*/ 	.short	(.L_15 - .L_14)
.L_14:
        /*001c*/ 	.word	0x00000000
        /*0020*/ 	.short	0x0009
        /*0022*/ 	.short	0x0048
        /*0024*/ 	.byte	0x00, 0xf4, 0x21, 0x00


	//----- nvinfo : EIATTR_KPARAM_INFO
	.align		4
.L_15:
        /*0028*/ 	.byte	0x04, 0x17
        /*002a*/ 	.short	(.L_17 - .L_16)
.L_16:
        /*002c*/ 	.word	0x00000000
        /*0030*/ 	.short	0x0008
        /*0032*/ 	.short	0x0040
        /*0034*/ 	.byte	0x00, 0xf4, 0x21, 0x00


	//----- nvinfo : EIATTR_KPARAM_INFO
	.align		4
.L_17:
        /*0038*/ 	.byte	0x04, 0x17
        /*003a*/ 	.short	(.L_19 - .L_18)
.L_18:
        /*003c*/ 	.word	0x00000000
        /*0040*/ 	.short	0x0007
        /*0042*/ 	.short	0x0038
        /*0044*/ 	.byte	0x00, 0xf4, 0x21, 0x00


	//----- nvinfo : EIATTR_KPARAM_INFO
	.align		4
.L_19:
        /*0048*/ 	.byte	0x04, 0x17
        /*004a*/ 	.short	(.L_21 - .L_20)
.L_20:
        /*004c*/ 	.word	0x00000000
        /*0050*/ 	.short	0x0006
        /*0052*/ 	.short	0x0030
        /*0054*/ 	.byte	0x00, 0xf4, 0x21, 0x00


	//----- nvinfo : EIATTR_KPARAM_INFO
	.align		4
.L_21:
        /*0058*/ 	.byte	0x04, 0x17
        /*005a*/ 	.short	(.L_23 - .L_22)
.L_22:
        /*005c*/ 	.word	0x00000000
        /*0060*/ 	.short	0x0005
        /*0062*/ 	.short	0x0028
        /*0064*/ 	.byte	0x00, 0xf4, 0x21, 0x00


	//----- nvinfo : EIATTR_KPARAM_INFO
	.align		4
.L_23:
        /*0068*/ 	.byte	0x04, 0x17
        /*006a*/ 	.short	(.L_25 - .L_24)
.L_24:
        /*006c*/ 	.word	0x00000000
        /*0070*/ 	.short	0x0004
        /*0072*/ 	.short	0x0020
        /*0074*/ 	.byte	0x00, 0xf4, 0x21, 0x00


	//----- nvinfo : EIATTR_KPARAM_INFO
	.align		4
.L_25:
        /*0078*/ 	.byte	0x04, 0x17
        /*007a*/ 	.short	(.L_27 - .L_26)
.L_26:
        /*007c*/ 	.word	0x00000000
        /*0080*/ 	.short	0x0003
        /*0082*/ 	.short	0x0018
        /*0084*/ 	.byte	0x00, 0xf4, 0x21, 0x00


	//----- nvinfo : EIATTR_KPARAM_INFO
	.align		4
.L_27:
        /*0088*/ 	.byte	0x04, 0x17
        /*008a*/ 	.short	(.L_29 - .L_28)
.L_28:
        /*008c*/ 	.word	0x00000000
        /*0090*/ 	.short	0x0002
        /*0092*/ 	.short	0x0010
        /*0094*/ 	.byte	0x00, 0xf4, 0x21, 0x00


	//----- nvinfo : EIATTR_KPARAM_INFO
	.align		4
.L_29:
        /*0098*/ 	.byte	0x04, 0x17
        /*009a*/ 	.short	(.L_31 - .L_30)
.L_30:
        /*009c*/ 	.word	0x00000000
        /*00a0*/ 	.short	0x0001
        /*00a2*/ 	.short	0x0008
        /*00a4*/ 	.byte	0x00, 0xf4, 0x21, 0x00


	//----- nvinfo : EIATTR_KPARAM_INFO
	.align		4
.L_31:
        /*00a8*/ 	.byte	0x04, 0x17
        /*00aa*/ 	.short	(.L_33 - .L_32)
.L_32:
        /*00ac*/ 	.word	0x00000000
        /*00b0*/ 	.short	0x0000
        /*00b2*/ 	.short	0x0000
        /*00b4*/ 	.byte	0x00, 0xf4, 0x21, 0x00


	//----- nvinfo : EIATTR_SPARSE_MMA_MASK
	.align		4
.L_33:
        /*00b8*/ 	.byte	0x03, 0x50
        /*00ba*/ 	.short	0x0000


	//----- nvinfo : EIATTR_MAXREG_COUNT
	.align		4
        /*00bc*/ 	.byte	0x03, 0x1b
        /*00be*/ 	.short	0x00ff


	//----- nvinfo : EIATTR_EXIT_INSTR_OFFSETS
	.align		4
        /*00c0*/ 	.byte	0x04, 0x1c
        /*00c2*/ 	.short	(.L_35 - .L_34)


	//   ....[0]....
.L_34:
        /*00c4*/ 	.word	0x000004f0


	//----- nvinfo : EIATTR_REQNTID
	.align		4
.L_35:
        /*00c8*/ 	.byte	0x04, 0x10
        /*00ca*/ 	.short	(.L_37 - .L_36)
.L_36:
        /*00cc*/ 	.word	0x00000100
        /*00d0*/ 	.word	0x00000001
        /*00d4*/ 	.word	0x00000001


	//----- nvinfo : EIATTR_CBANK_PARAM_SIZE
	.align		4
.L_37:
        /*00d8*/ 	.byte	0x03, 0x19
        /*00da*/ 	.short	0x0054


	//----- nvinfo : EIATTR_PARAM_CBANK
	.align		4
        /*00dc*/ 	.byte	0x04, 0x0a
        /*00de*/ 	.short	(.L_39 - .L_38)
	.align		4
.L_38:
        /*00e0*/ 	.word	index@(.nv.constant0.triton_poi_fused__native_batch_norm_legit_no_training_add_native_batch_norm_backward_relu_29)
        /*00e4*/ 	.short	0x0210
        /*00e6*/ 	.short	0x0054


	//----- nvinfo : EIATTR_SW_WAR
	.align		4
.L_39:
        /*00e8*/ 	.byte	0x04, 0x36
        /*00ea*/ 	.short	(.L_41 - .L_40)
.L_40:
        /*00ec*/ 	.word	0x00000008
.L_41:


//--------------------- .nv.callgraph             --------------------------
	.section	.nv.callgraph,"",@"SHT_CUDA_CALLGRAPH"
	.align	4
	.sectionentsize	8
	.align		4
        /*0000*/ 	.word	0x00000000
	.align		4
        /*0004*/ 	.word	0xffffffff
	.align		4
        /*0008*/ 	.word	0x00000000
	.align		4
        /*000c*/ 	.word	0xfffffffe
	.align		4
        /*0010*/ 	.word	0x00000000
	.align		4
        /*0014*/ 	.word	0xfffffffd
	.align		4
        /*0018*/ 	.word	0x00000000
	.align		4
        /*001c*/ 	.word	0xfffffffc


//--------------------- .nv.constant4             --------------------------
	.section	.nv.constant4,"a",@progbits
	.align	8
	.align		8
.nv.constant4:
        /*0000*/ 	.dword	_$_str
	.align		8
        /*0008*/ 	.dword	_$_str_$_2


//--------------------- .text.triton_poi_fused__native_batch_norm_legit_no_training_add_native_batch_norm_backward_relu_29 --------------------------
	.section	.text.triton_poi_fused__native_batch_norm_legit_no_training_add_native_batch_norm_backward_relu_29,"ax",@progbits
	.align	128
        .global         triton_poi_fused__native_batch_norm_legit_no_training_add_native_batch_norm_backward_relu_29
        .type           triton_poi_fused__native_batch_norm_legit_no_training_add_native_batch_norm_backward_relu_29,@function
        .size           triton_poi_fused__native_batch_norm_legit_no_training_add_native_batch_norm_backward_relu_29,(.L_x_1 - triton_poi_fused__native_batch_norm_legit_no_training_add_native_batch_norm_backward_relu_29)
        .other          triton_poi_fused__native_batch_norm_legit_no_training_add_native_batch_norm_backward_relu_29,@"STO_CUDA_ENTRY STV_DEFAULT"
triton_poi_fused__native_batch_norm_legit_no_training_add_native_batch_norm_backward_relu_29:
.text.triton_poi_fused__native_batch_norm_legit_no_training_add_native_batch_norm_backward_relu_29:
[----:B------:R-:W-:Y:S01]  /*0000*/  LDC R1, c[0x0][0x28] ;  /* 0x00000a00ff017b82 */ /* 0x000fe20000000800 */
[----:B------:R-:W1:Y:S07]  /*0010*/  S2R R0, SR_TID.X ;  /* 0x0000000000007919 */ /* 0x000e6e0000002100 */
[----:B------:R-:W2:Y:S01]  /*0020*/  LDC.64 R10, c[0x0][0x238] ;  /* 0x00008e00ff0a7b82 */ /* 0x000ea20000000a00 */
[----:B------:R-:W-:Y:S01]  /*0030*/  ULDC.64 UR4, c[0x0][0x208] ;  /* 0x0000820000047ab9 */ /* 0x000fe20000000a00 */
[----:B------:R-:W3:Y:S06]  /*0040*/  S2R R5, SR_CTAID.X ;  /* 0x0000000000057919 */ /* 0x000eec0000002500 */
[----:B------:R-:W4:Y:S08]  /*0050*/  LDC.64 R12, c[0x0][0x218] ;  /* 0x00008600ff0c7b82 */ /* 0x000f300000000a00 */
[----:B------:R-:W5:Y:S08]  /*0060*/  LDC.64 R6, c[0x0][0x210] ;  /* 0x00008400ff067b82 */ /* 0x000f700000000a00 */
[----:B------:R-:W5:Y:S01]  /*0070*/  LDC.64 R8, c[0x0][0x230] ;  /* 0x00008c00ff087b82 */ /* 0x000f620000000a00 */
[----:B-1----:R-:W-:-:S07]  /*0080*/  SHF.L.U32 R0, R0, 0x1, RZ ;  /* 0x0000000100007819 */ /* 0x002fce00000006ff */
[----:B------:R-:W1:Y:S01]  /*0090*/  LDC.64 R14, c[0x0][0x240] ;  /* 0x00009000ff0e7b82 */ /* 0x000e620000000a00 */
[----:B---3--:R-:W-:Y:S02]  /*00a0*/  SHF.R.S32.HI R3, RZ, 0x16, R5 ;  /* 0x00000016ff037819 */ /* 0x008fe40000011405 */
[----:B------:R-:W-:Y:S02]  /*00b0*/  LOP3.LUT R0, R0, 0x1fe, RZ, 0xc0, !PT ;  /* 0x000001fe00007812 */ /* 0x000fe400078ec0ff */
[----:B------:R-:W-:-:S03]  /*00c0*/  SGXT R3, R3, 0x1 ;  /* 0x000000010303781a */ /* 0x000fc60000000200 */
[----:B------:R-:W3:Y:S01]  /*00d0*/  LDC.64 R16, c[0x0][0x248] ;  /* 0x00009200ff107b82 */ /* 0x000ee20000000a00 */
[----:B------:R-:W-:-:S04]  /*00e0*/  LEA R0, R5, R0, 0x9 ;  /* 0x0000000005007211 */ /* 0x000fc800078e48ff */
[----:B------:R-:W-:-:S03]  /*00f0*/  LEA.HI R3, R3, R0, RZ, 0x7 ;  /* 0x0000000003037211 */ /* 0x000fc600078f38ff */
[----:B------:R-:W1:Y:S01]  /*0100*/  LDC.64 R4, c[0x0][0x228] ;  /* 0x00008a00ff047b82 */ /* 0x000e620000000a00 */
[----:B------:R-:W-:-:S04]  /*0110*/  LOP3.LUT R3, R3, 0xffffff80, RZ, 0xc0, !PT ;  /* 0xffffff8003037812 */ /* 0x000fc800078ec0ff */
[----:B------:R-:W-:-:S03]  /*0120*/  IADD3 R19, R0, -R3, RZ ;  /* 0x8000000300137210 */ /* 0x000fc60007ffe0ff */
[----:B------:R-:W3:Y:S02]  /*0130*/  LDC.64 R2, c[0x0][0x220] ;  /* 0x00008800ff027b82 */ /* 0x000ee40000000a00 */
[----:B--2---:R-:W-:-:S06]  /*0140*/  IMAD.WIDE R10, R19, 0x4, R10 ;  /* 0x00000004130a7825 */ /* 0x004fcc00078e020a */
[----:B------:R-:W2:Y:S01]  /*0150*/  LDG.E.EL.64 R10, desc[UR4][R10.64] ;  /* 0x000000040a0a7981 */ /* 0x000ea2000c2e1b00 */
[----:B----4-:R-:W-:-:S04]  /*0160*/  IMAD.WIDE R12, R0, 0x4, R12 ;  /* 0x00000004000c7825 */ /* 0x010fc800078e020c */
[C---:B-----5:R-:W-:Y:S02]  /*0170*/  IMAD.WIDE R6, R0.reuse, 0x4, R6 ;  /* 0x0000000400067825 */ /* 0x060fe400078e0206 */
[----:B------:R-:W4:Y:S02]  /*0180*/  LDG.E.64 R12, desc[UR4][R12.64] ;  /* 0x000000040c0c7981 */ /* 0x000f24000c1e1b00 */
[C---:B01----:R-:W-:Y:S02]  /*0190*/  IMAD.WIDE R4, R0.reuse, 0x4, R4 ;  /* 0x0000000400047825 */ /* 0x043fe400078e0204 */
[----:B------:R-:W5:Y:S04]  /*01a0*/  LDG.E.64 R6, desc[UR4][R6.64] ;  /* 0x0000000406067981 */ /* 0x000f68000c1e1b00 */
[----:B------:R-:W4:Y:S01]  /*01b0*/  LDG.E.64 R4, desc[UR4][R4.64] ;  /* 0x0000000404047981 */ /* 0x000f22000c1e1b00 */
[----:B---3--:R-:W-:-:S06]  /*01c0*/  IMAD.WIDE R2, R0, 0x4, R2 ;  /* 0x0000000400027825 */ /* 0x008fcc00078e0202 */
[----:B------:R-:W4:Y:S01]  /*01d0*/  LDG.E.64 R2, desc[UR4][R2.64] ;  /* 0x0000000402027981 */ /* 0x000f22000c1e1b00 */
[----:B------:R-:W-:-:S04]  /*01e0*/  IMAD.WIDE R8, R19, 0x4, R8 ;  /* 0x0000000413087825 */ /* 0x000fc800078e0208 */
[C---:B------:R-:W-:Y:S02]  /*01f0*/  IMAD.WIDE R14, R19.reuse, 0x4, R14 ;  /* 0x00000004130e7825 */ /* 0x040fe400078e020e */
[----:B------:R-:W3:Y:S02]  /*0200*/  LDG.E.EL.64 R8, desc[UR4][R8.64] ;  /* 0x0000000408087981 */ /* 0x000ee4000c2e1b00 */
[----:B------:R-:W-:Y:S02]  /*0210*/  IMAD.WIDE R16, R19, 0x4, R16 ;  /* 0x0000000413107825 */ /* 0x000fe400078e0210 */
[----:B------:R-:W3:Y:S04]  /*0220*/  LDG.E.EL.64 R14, desc[UR4][R14.64] ;  /* 0x000000040e0e7981 */ /* 0x000ee8000c2e1b00 */
[----:B------:R-:W3:Y:S01]  /*0230*/  LDG.E.EL.64 R16, desc[UR4][R16.64] ;  /* 0x0000000410107981 */ /* 0x000ee2000c2e1b00 */
[----:B--2---:R-:W-:Y:S01]  /*0240*/  FADD R18, R10, 9.9999997473787516356e-06 ;  /* 0x3727c5ac0a127421 */ /* 0x004fe20000000000 */
[----:B------:R-:W-:-:S03]  /*0250*/  FADD R11, R11, 9.9999997473787516356e-06 ;  /* 0x3727c5ac0b0b7421 */ /* 0x000fc60000000000 */
[----:B------:R-:W0:Y:S08]  /*0260*/  MUFU.SQRT R10, R18 ;  /* 0x00000012000a7308 */ /* 0x000e300000002000 */
[----:B------:R-:W1:Y:S01]  /*0270*/  MUFU.SQRT R19, R11 ;  /* 0x0000000b00137308 */ /* 0x000e620000002000 */
[C---:B0-----:R-:W-:Y:S02]  /*0280*/  FSETP.GT.AND P0, PT, R10.reuse, 8.50705917302346158658e+37, PT ;  /* 0x7e8000000a00780b */ /* 0x041fe40003f04000 */
[----:B------:R-:W-:-:S02]  /*0290*/  FSETP.GEU.AND P2, PT, R10, 1.175494350822287508e-38, PT ;  /* 0x008000000a00780b */ /* 0x000fc40003f4e000 */
[C---:B-1----:R-:W-:Y:S02]  /*02a0*/  FSETP.GT.AND P1, PT, R19.reuse, 8.50705917302346158658e+37, PT ;  /* 0x7e8000001300780b */ /* 0x042fe40003f24000 */
[----:B------:R-:W-:-:S07]  /*02b0*/  FSETP.GEU.AND P3, PT, R19, 1.175494350822287508e-38, PT ;  /* 0x008000001300780b */ /* 0x000fce0003f6e000 */
[----:B------:R-:W-:Y:S01]  /*02c0*/  @P0 FMUL R10, R10, 0.25 ;  /* 0x3e8000000a0a0820 */ /* 0x000fe20000400000 */
[----:B----4-:R-:W-:Y:S01]  /*02d0*/  FADD R18, R3, R5 ;  /* 0x0000000503127221 */ /* 0x010fe20000000000 */
[----:B------:R-:W-:Y:S02]  /*02e0*/  FADD R3, R2, R4 ;  /* 0x0000000402037221 */ /* 0x000fe40000000000 */
[----:B------:R-:W-:Y:S01]  /*02f0*/  @!P2 FMUL R10, R10, 16777216 ;  /* 0x4b8000000a0aa820 */ /* 0x000fe20000400000 */
[----:B------:R-:W-:Y:S01]  /*0300*/  @P1 FMUL R19, R19, 0.25 ;  /* 0x3e80000013131820 */ /* 0x000fe20000400000 */
[----:B------:R-:W-:-:S03]  /*0310*/  HFMA2.MMA R4, -RZ, RZ, 1.625, 0 ;  /* 0x3e800000ff047435 */ /* 0x000fc600000001ff */
[----:B------:R-:W-:Y:S01]  /*0320*/  @!P3 FMUL R19, R19, 16777216 ;  /* 0x4b8000001313b820 */ /* 0x000fe20000400000 */
[----:B------:R-:W0:Y:S01]  /*0330*/  MUFU.RCP R10, R10 ;  /* 0x0000000a000a7308 */ /* 0x000e220000001000 */
[----:B------:R-:W-:Y:S01]  /*0340*/  FADD R18, R13, R18 ;  /* 0x000000120d127221 */ /* 0x000fe20000000000 */
[----:B------:R-:W-:Y:S02]  /*0350*/  FADD R5, R12, R3 ;  /* 0x000000030c057221 */ /* 0x000fe40000000000 */
[----:B------:R-:W1:Y:S04]  /*0360*/  LDC.64 R2, c[0x0][0x250] ;  /* 0x00009400ff027b82 */ /* 0x000e680000000a00 */
[----:B------:R-:W2:Y:S01]  /*0370*/  MUFU.RCP R19, R19 ;  /* 0x0000001300137308 */ /* 0x000ea20000001000 */
[C---:B------:R-:W-:Y:S01]  /*0380*/  FSEL R11, R4.reuse, 1, P0 ;  /* 0x3f800000040b7808 */ /* 0x040fe20000000000 */
[----:B-----5:R-:W-:Y:S01]  /*0390*/  FADD R18, R7, R18 ;  /* 0x0000001207127221 */ /* 0x020fe20000000000 */
[----:B------:R-:W-:Y:S01]  /*03a0*/  FSEL R12, R4, 1, P1 ;  /* 0x3f800000040c7808 */ /* 0x000fe20000800000 */
[----:B------:R-:W-:-:S02]  /*03b0*/  FADD R7, R6, R5 ;  /* 0x0000000506077221 */ /* 0x000fc40000000000 */
[----:B------:R-:W4:Y:S01]  /*03c0*/  LDC.64 R4, c[0x0][0x258] ;  /* 0x00009600ff047b82 */ /* 0x000f220000000a00 */
[----:B------:R-:W-:Y:S01]  /*03d0*/  @!P2 FMUL R11, R11, 16777216 ;  /* 0x4b8000000b0ba820 */ /* 0x000fe20000400000 */
[----:B------:R-:W-:Y:S01]  /*03e0*/  @!P3 FMUL R12, R12, 16777216 ;  /* 0x4b8000000c0cb820 */ /* 0x000fe20000400000 */
[----:B---3--:R-:W-:Y:S01]  /*03f0*/  FADD R9, -R9, R18 ;  /* 0x0000001209097221 */ /* 0x008fe20000000100 */
[----:B------:R-:W-:Y:S01]  /*0400*/  FADD R8, -R8, R7 ;  /* 0x0000000708087221 */ /* 0x000fe20000000100 */
[----:B0-----:R-:W-:Y:S01]  /*0410*/  FMUL R11, R10, R11 ;  /* 0x0000000b0a0b7220 */ /* 0x001fe20000400000 */
[----:B--2---:R-:W-:-:S03]  /*0420*/  FMUL R12, R19, R12 ;  /* 0x0000000c130c7220 */ /* 0x004fc60000400000 */
[----:B------:R-:W-:Y:S01]  /*0430*/  FMUL R11, R8, R11 ;  /* 0x0000000b080b7220 */ /* 0x000fe20000400000 */
[----:B------:R-:W-:-:S03]  /*0440*/  FMUL R12, R9, R12 ;  /* 0x0000000c090c7220 */ /* 0x000fc60000400000 */
[----:B------:R-:W-:Y:S01]  /*0450*/  FFMA R11, R14, R11, R16 ;  /* 0x0000000b0e0b7223 */ /* 0x000fe20000000010 */
[----:B------:R-:W-:-:S04]  /*0460*/  FFMA R12, R15, R12, R17 ;  /* 0x0000000c0f0c7223 */ /* 0x000fc80000000011 */
[C---:B------:R-:W-:Y:S02]  /*0470*/  FSETP.GEU.AND P0, PT, R11.reuse, RZ, PT ;  /* 0x000000ff0b00720b */ /* 0x040fe40003f0e000 */
[----:B------:R-:W-:Y:S01]  /*0480*/  FSETP.GEU.AND P1, PT, R12, RZ, PT ;  /* 0x000000ff0c00720b */ /* 0x000fe20003f2e000 */
[----:B-1----:R-:W-:Y:S01]  /*0490*/  IMAD.WIDE R2, R0, 0x4, R2 ;  /* 0x0000000400027825 */ /* 0x002fe200078e0202 */
[----:B------:R-:W-:Y:S02]  /*04a0*/  FSEL R6, R11, RZ, P0 ;  /* 0x000000ff0b067208 */ /* 0x000fe40000000000 */
[----:B------:R-:W-:Y:S01]  /*04b0*/  FSEL R7, R12, RZ, P1 ;  /* 0x000000ff0c077208 */ /* 0x000fe20000800000 */
[----:B----4-:R-:W-:-:S04]  /*04c0*/  IMAD.WIDE R4, R0, 0x4, R4 ;  /* 0x0000000400047825 */ /* 0x010fc800078e0204 */
[----:B------:R-:W-:Y:S04]  /*04d0*/  STG.E.64 desc[UR4][R2.64], R6 ;  /* 0x0000000602007986 */ /* 0x000fe8000c101b04 */
[----:B------:R-:W-:Y:S01]  /*04e0*/  STG.E.64 desc[UR4][R4.64], R8 ;  /* 0x0000000804007986 */ /* 0x000fe2000c101b04 */
[----:B------:R-:W-:Y:S05]  /*04f0*/  EXIT ;  /* 0x000000000000794d */ /* 0x000fea0003800000 */
.L_x_0:
[----:B------:R-:W-:-:S00]  /*0500*/  BRA `(.L_x_0) ;  /* 0xfffffffc00fc7947 */ /* 0x000fc0000383ffff */
[----:B------:R-:W-:-:S00]  /*0510*/  NOP ;  /* 0x0000000000007918 */ /* 0x000fc00000000000 */
        /* <DEDUP_REMOVED lines=14> */
.L_x_1:


//--------------------- .nv.global.init           --------------------------
	.section	.nv.global.init,"aw",@progbits
.nv.global.init:
	.type		_$_str,@object
	.size		_$_str,(_$_str_$_2 - _$_str)
_$_str:
        /*0000*/ 	.byte	0x5f, 0x5f, 0x43, 0x55, 0x44, 0x41, 0x5f, 0x46, 0x54, 0x5a, 0x00
	.type		_$_str_$_2,@object
	.size		_$_str_$_2,(.L_1 - _$_str_$_2)
_$_str_$_2:
        /*000b*/ 	.byte	0x5f, 0x5f, 0x43, 0x55, 0x44, 0x41, 0x5f, 0x50, 0x52, 0x45, 0x43, 0x5f, 0x53, 0x51, 0x52, 0x54
        /*001b*/ 	.byte	0x00
.L_1:


//--------------------- .nv.constant0.triton_poi_fused__native_batch_norm_legit_no_training_add_native_batch_norm_backward_relu_29 --------------------------
	.section	.nv.constant0.triton_poi_fused__native_batch_norm_legit_no_training_add_native_batch_norm_backward_relu_29,"a",@progbits
	.sectionflags	@""
	.align	4
.nv.constant0.triton_poi_fused__native_batch_norm_legit_no_training_add_native_batch_norm_backward_relu_29:
	.zero		612
